//
// Generated by NVIDIA NVVM Compiler
//
// Compiler Build ID: CL-36424714
// Cuda compilation tools, release 13.0, V13.0.88
// Based on NVVM 20.0.0
//

.version 9.0
.target sm_100
.address_size 64

	// .globl	_Z29compute_stacey_elastic_kernelPfS_iiPiS0_S0_S0_S0_S0_S0_S_S_S_S0_S_S_iS_

.visible .entry _Z29compute_stacey_elastic_kernelPfS_iiPiS0_S0_S0_S0_S0_S0_S_S_S_S0_S_S_iS_(
	.param .u64 .ptr .align 1 _Z29compute_stacey_elastic_kernelPfS_iiPiS0_S0_S0_S0_S0_S0_S_S_S_S0_S_S_iS__param_0,
	.param .u64 .ptr .align 1 _Z29compute_stacey_elastic_kernelPfS_iiPiS0_S0_S0_S0_S0_S0_S_S_S_S0_S_S_iS__param_1,
	.param .u32 _Z29compute_stacey_elastic_kernelPfS_iiPiS0_S0_S0_S0_S0_S0_S_S_S_S0_S_S_iS__param_2,
	.param .u32 _Z29compute_stacey_elastic_kernelPfS_iiPiS0_S0_S0_S0_S0_S0_S_S_S_S0_S_S_iS__param_3,
	.param .u64 .ptr .align 1 _Z29compute_stacey_elastic_kernelPfS_iiPiS0_S0_S0_S0_S0_S0_S_S_S_S0_S_S_iS__param_4,
	.param .u64 .ptr .align 1 _Z29compute_stacey_elastic_kernelPfS_iiPiS0_S0_S0_S0_S0_S0_S_S_S_S0_S_S_iS__param_5,
	.param .u64 .ptr .align 1 _Z29compute_stacey_elastic_kernelPfS_iiPiS0_S0_S0_S0_S0_S0_S_S_S_S0_S_S_iS__param_6,
	.param .u64 .ptr .align 1 _Z29compute_stacey_elastic_kernelPfS_iiPiS0_S0_S0_S0_S0_S0_S_S_S_S0_S_S_iS__param_7,
	.param .u64 .ptr .align 1 _Z29compute_stacey_elastic_kernelPfS_iiPiS0_S0_S0_S0_S0_S0_S_S_S_S0_S_S_iS__param_8,
	.param .u64 .ptr .align 1 _Z29compute_stacey_elastic_kernelPfS_iiPiS0_S0_S0_S0_S0_S0_S_S_S_S0_S_S_iS__param_9,
	.param .u64 .ptr .align 1 _Z29compute_stacey_elastic_kernelPfS_iiPiS0_S0_S0_S0_S0_S0_S_S_S_S0_S_S_iS__param_10,
	.param .u64 .ptr .align 1 _Z29compute_stacey_elastic_kernelPfS_iiPiS0_S0_S0_S0_S0_S0_S_S_S_S0_S_S_iS__param_11,
	.param .u64 .ptr .align 1 _Z29compute_stacey_elastic_kernelPfS_iiPiS0_S0_S0_S0_S0_S0_S_S_S_S0_S_S_iS__param_12,
	.param .u64 .ptr .align 1 _Z29compute_stacey_elastic_kernelPfS_iiPiS0_S0_S0_S0_S0_S0_S_S_S_S0_S_S_iS__param_13,
	.param .u64 .ptr .align 1 _Z29compute_stacey_elastic_kernelPfS_iiPiS0_S0_S0_S0_S0_S0_S_S_S_S0_S_S_iS__param_14,
	.param .u64 .ptr .align 1 _Z29compute_stacey_elastic_kernelPfS_iiPiS0_S0_S0_S0_S0_S0_S_S_S_S0_S_S_iS__param_15,
	.param .u64 .ptr .align 1 _Z29compute_stacey_elastic_kernelPfS_iiPiS0_S0_S0_S0_S0_S0_S_S_S_S0_S_S_iS__param_16,
	.param .u32 _Z29compute_stacey_elastic_kernelPfS_iiPiS0_S0_S0_S0_S0_S0_S_S_S_S0_S_S_iS__param_17,
	.param .u64 .ptr .align 1 _Z29compute_stacey_elastic_kernelPfS_iiPiS0_S0_S0_S0_S0_S0_S_S_S_S0_S_S_iS__param_18
)
{
	.reg .pred 	%p<40>;
	.reg .b16 	%rs<16>;
	.reg .b32 	%r<68>;
	.reg .b32 	%f<46>;
	.reg .b64 	%rd<80>;

	ld.param.u64 	%rd8, [_Z29compute_stacey_elastic_kernelPfS_iiPiS0_S0_S0_S0_S0_S0_S_S_S_S0_S_S_iS__param_1];
	ld.param.u32 	%r28, [_Z29compute_stacey_elastic_kernelPfS_iiPiS0_S0_S0_S0_S0_S0_S_S_S_S0_S_S_iS__param_2];
	ld.param.u32 	%r30, [_Z29compute_stacey_elastic_kernelPfS_iiPiS0_S0_S0_S0_S0_S0_S_S_S_S0_S_S_iS__param_3];
	ld.param.u64 	%rd9, [_Z29compute_stacey_elastic_kernelPfS_iiPiS0_S0_S0_S0_S0_S0_S_S_S_S0_S_S_iS__param_4];
	ld.param.u64 	%rd17, [_Z29compute_stacey_elastic_kernelPfS_iiPiS0_S0_S0_S0_S0_S0_S_S_S_S0_S_S_iS__param_5];
	ld.param.u64 	%rd18, [_Z29compute_stacey_elastic_kernelPfS_iiPiS0_S0_S0_S0_S0_S0_S_S_S_S0_S_S_iS__param_6];
	ld.param.u64 	%rd19, [_Z29compute_stacey_elastic_kernelPfS_iiPiS0_S0_S0_S0_S0_S0_S_S_S_S0_S_S_iS__param_7];
	ld.param.u64 	%rd10, [_Z29compute_stacey_elastic_kernelPfS_iiPiS0_S0_S0_S0_S0_S0_S_S_S_S0_S_S_iS__param_8];
	ld.param.u64 	%rd20, [_Z29compute_stacey_elastic_kernelPfS_iiPiS0_S0_S0_S0_S0_S0_S_S_S_S0_S_S_iS__param_9];
	ld.param.u64 	%rd21, [_Z29compute_stacey_elastic_kernelPfS_iiPiS0_S0_S0_S0_S0_S0_S_S_S_S0_S_S_iS__param_10];
	ld.param.u64 	%rd12, [_Z29compute_stacey_elastic_kernelPfS_iiPiS0_S0_S0_S0_S0_S0_S_S_S_S0_S_S_iS__param_12];
	ld.param.u64 	%rd22, [_Z29compute_stacey_elastic_kernelPfS_iiPiS0_S0_S0_S0_S0_S0_S_S_S_S0_S_S_iS__param_13];
	ld.param.u64 	%rd13, [_Z29compute_stacey_elastic_kernelPfS_iiPiS0_S0_S0_S0_S0_S0_S_S_S_S0_S_S_iS__param_14];
	ld.param.u64 	%rd14, [_Z29compute_stacey_elastic_kernelPfS_iiPiS0_S0_S0_S0_S0_S0_S_S_S_S0_S_S_iS__param_15];
	ld.param.u64 	%rd15, [_Z29compute_stacey_elastic_kernelPfS_iiPiS0_S0_S0_S0_S0_S0_S_S_S_S0_S_S_iS__param_16];
	ld.param.u32 	%r29, [_Z29compute_stacey_elastic_kernelPfS_iiPiS0_S0_S0_S0_S0_S0_S_S_S_S0_S_S_iS__param_17];
	ld.param.u64 	%rd16, [_Z29compute_stacey_elastic_kernelPfS_iiPiS0_S0_S0_S0_S0_S0_S_S_S_S0_S_S_iS__param_18];
	cvta.to.global.u64 	%rd1, %rd19;
	cvta.to.global.u64 	%rd2, %rd17;
	cvta.to.global.u64 	%rd3, %rd22;
	cvta.to.global.u64 	%rd4, %rd21;
	cvta.to.global.u64 	%rd5, %rd20;
	cvta.to.global.u64 	%rd6, %rd18;
	mov.u32 	%r1, %tid.x;
	mov.u32 	%r31, %ctaid.x;
	mov.u32 	%r32, %nctaid.x;
	mov.u32 	%r33, %ctaid.y;
	mad.lo.s32 	%r2, %r32, %r33, %r31;
	setp.ge.s32 	%p1, %r2, %r30;
	@%p1 bra 	$L__BB0_28;
	cvta.to.global.u64 	%rd23, %rd9;
	mul.wide.s32 	%rd24, %r2, 4;
	add.s64 	%rd25, %rd23, %rd24;
	ld.global.u32 	%r3, [%rd25];
	setp.gt.s32 	%p2, %r28, 1;
	@%p2 bra 	$L__BB0_9;
	setp.eq.s32 	%p5, %r28, 0;
	@%p5 bra 	$L__BB0_16;
	setp.eq.s32 	%p6, %r28, 1;
	@%p6 bra 	$L__BB0_4;
	bra.uni 	$L__BB0_26;
$L__BB0_4:
	shl.b32 	%r9, %r2, 1;
	mul.wide.s32 	%rd42, %r9, 4;
	add.s64 	%rd43, %rd2, %rd42;
	ld.global.u32 	%r10, [%rd43+4];
	setp.eq.s32 	%p23, %r10, 0;
	@%p23 bra 	$L__BB0_28;
	add.s64 	%rd45, %rd1, %rd42;
	ld.global.u32 	%r11, [%rd45+4];
	setp.eq.s32 	%p24, %r11, 0;
	@%p24 bra 	$L__BB0_28;
	cvt.u16.u32 	%rs9, %r1;
	mul.hi.u16 	%rs10, %rs9, -13107;
	shr.u16 	%rs11, %rs10, 2;
	cvt.u32.u16 	%r67, %rs11;
	mad.lo.s32 	%r66, %r67, -5, %r1;
	add.s32 	%r48, %r10, -1;
	setp.gt.s32 	%p25, %r48, %r67;
	setp.gt.u32 	%p26, %r1, 24;
	or.pred  	%p27, %p25, %p26;
	add.s32 	%r49, %r11, -1;
	setp.lt.s32 	%p28, %r66, %r49;
	or.pred  	%p29, %p27, %p28;
	@%p29 bra 	$L__BB0_28;
	cvta.to.global.u64 	%rd46, %rd10;
	add.s64 	%rd48, %rd46, %rd42;
	ld.global.u32 	%r50, [%rd48+4];
	setp.ge.s32 	%p30, %r66, %r50;
	@%p30 bra 	$L__BB0_28;
	mad.lo.s32 	%r52, %r67, 5, %r66;
	mul.wide.s32 	%rd49, %r52, 4;
	add.s64 	%rd50, %rd3, %rd49;
	ld.global.f32 	%f45, [%rd50];
	mov.b32 	%r65, 4;
	bra.uni 	$L__BB0_26;
$L__BB0_9:
	setp.eq.s32 	%p3, %r28, 2;
	@%p3 bra 	$L__BB0_21;
	setp.eq.s32 	%p4, %r28, 3;
	@%p4 bra 	$L__BB0_11;
	bra.uni 	$L__BB0_26;
$L__BB0_11:
	shl.b32 	%r19, %r2, 1;
	mul.wide.s32 	%rd26, %r19, 4;
	add.s64 	%rd27, %rd6, %rd26;
	ld.global.u32 	%r20, [%rd27+4];
	setp.eq.s32 	%p7, %r20, 0;
	@%p7 bra 	$L__BB0_28;
	add.s64 	%rd29, %rd5, %rd26;
	ld.global.u32 	%r21, [%rd29+4];
	setp.eq.s32 	%p8, %r21, 0;
	@%p8 bra 	$L__BB0_28;
	cvt.u16.u32 	%rs1, %r1;
	mul.hi.u16 	%rs2, %rs1, -13107;
	shr.u16 	%rs3, %rs2, 2;
	cvt.u32.u16 	%r67, %rs3;
	mad.lo.s32 	%r65, %r67, -5, %r1;
	add.s32 	%r36, %r20, -1;
	setp.gt.s32 	%p9, %r36, %r67;
	setp.gt.u32 	%p10, %r1, 24;
	or.pred  	%p11, %p9, %p10;
	add.s32 	%r37, %r21, -1;
	setp.lt.s32 	%p12, %r65, %r37;
	or.pred  	%p13, %p11, %p12;
	@%p13 bra 	$L__BB0_28;
	add.s64 	%rd31, %rd4, %rd26;
	ld.global.u32 	%r38, [%rd31+4];
	setp.ge.s32 	%p14, %r65, %r38;
	@%p14 bra 	$L__BB0_28;
	mad.lo.s32 	%r40, %r67, 5, %r65;
	mul.wide.s32 	%rd32, %r40, 4;
	add.s64 	%rd33, %rd3, %rd32;
	ld.global.f32 	%f45, [%rd33];
	mov.b32 	%r66, 4;
	bra.uni 	$L__BB0_26;
$L__BB0_16:
	shl.b32 	%r4, %r2, 1;
	mul.wide.s32 	%rd51, %r4, 4;
	add.s64 	%rd52, %rd2, %rd51;
	ld.global.u32 	%r5, [%rd52];
	setp.eq.s32 	%p31, %r5, 0;
	@%p31 bra 	$L__BB0_28;
	add.s64 	%rd54, %rd1, %rd51;
	ld.global.u32 	%r6, [%rd54];
	setp.eq.s32 	%p32, %r6, 0;
	@%p32 bra 	$L__BB0_28;
	cvt.u16.u32 	%rs13, %r1;
	mul.hi.u16 	%rs14, %rs13, -13107;
	shr.u16 	%rs15, %rs14, 2;
	cvt.u32.u16 	%r67, %rs15;
	mad.lo.s32 	%r66, %r67, -5, %r1;
	add.s32 	%r54, %r5, -1;
	setp.gt.s32 	%p33, %r54, %r67;
	setp.gt.u32 	%p34, %r1, 24;
	or.pred  	%p35, %p33, %p34;
	@%p35 bra 	$L__BB0_28;
	add.s32 	%r55, %r6, -1;
	setp.lt.s32 	%p36, %r66, %r55;
	setp.gt.s32 	%p37, %r66, 4;
	or.pred  	%p38, %p37, %p36;
	@%p38 bra 	$L__BB0_28;
	mad.lo.s32 	%r57, %r67, 5, %r66;
	mul.wide.s32 	%rd55, %r57, 4;
	add.s64 	%rd56, %rd3, %rd55;
	ld.global.f32 	%f45, [%rd56];
	mov.b32 	%r65, 0;
	bra.uni 	$L__BB0_26;
$L__BB0_21:
	shl.b32 	%r14, %r2, 1;
	mul.wide.s32 	%rd34, %r14, 4;
	add.s64 	%rd35, %rd6, %rd34;
	ld.global.u32 	%r15, [%rd35];
	setp.eq.s32 	%p15, %r15, 0;
	@%p15 bra 	$L__BB0_28;
	add.s64 	%rd37, %rd5, %rd34;
	ld.global.u32 	%r16, [%rd37];
	setp.eq.s32 	%p16, %r16, 0;
	@%p16 bra 	$L__BB0_28;
	cvt.u16.u32 	%rs5, %r1;
	mul.hi.u16 	%rs6, %rs5, -13107;
	shr.u16 	%rs7, %rs6, 2;
	cvt.u32.u16 	%r67, %rs7;
	mad.lo.s32 	%r65, %r67, -5, %r1;
	add.s32 	%r42, %r15, -1;
	setp.gt.s32 	%p17, %r42, %r67;
	setp.gt.u32 	%p18, %r1, 24;
	or.pred  	%p19, %p17, %p18;
	add.s32 	%r43, %r16, -1;
	setp.lt.s32 	%p20, %r65, %r43;
	or.pred  	%p21, %p19, %p20;
	@%p21 bra 	$L__BB0_28;
	add.s64 	%rd39, %rd4, %rd34;
	ld.global.u32 	%r44, [%rd39];
	setp.ge.s32 	%p22, %r65, %r44;
	@%p22 bra 	$L__BB0_28;
	mad.lo.s32 	%r46, %r67, 5, %r65;
	mul.wide.s32 	%rd40, %r46, 4;
	add.s64 	%rd41, %rd3, %rd40;
	ld.global.f32 	%f45, [%rd41];
	mov.b32 	%r66, 0;
$L__BB0_26:
	ld.param.u64 	%rd79, [_Z29compute_stacey_elastic_kernelPfS_iiPiS0_S0_S0_S0_S0_S0_S_S_S_S0_S_S_iS__param_11];
	ld.param.u64 	%rd78, [_Z29compute_stacey_elastic_kernelPfS_iiPiS0_S0_S0_S0_S0_S0_S_S_S_S0_S_S_iS__param_0];
	mad.lo.s32 	%r58, %r3, 5, %r67;
	mad.lo.s32 	%r59, %r58, 5, %r66;
	mad.lo.s32 	%r60, %r59, 5, %r65;
	add.s32 	%r61, %r60, -125;
	cvta.to.global.u64 	%rd57, %rd13;
	mul.wide.s32 	%rd58, %r61, 4;
	add.s64 	%rd59, %rd57, %rd58;
	ld.global.u32 	%r62, [%rd59];
	mad.lo.s32 	%r63, %r62, 3, -3;
	cvta.to.global.u64 	%rd60, %rd78;
	mul.wide.s32 	%rd61, %r63, 4;
	add.s64 	%rd62, %rd60, %rd61;
	ld.global.f32 	%f11, [%rd62];
	ld.global.f32 	%f12, [%rd62+4];
	ld.global.f32 	%f13, [%rd62+8];
	mad.lo.s32 	%r64, %r2, 25, %r1;
	mul.lo.s32 	%r27, %r64, 3;
	cvta.to.global.u64 	%rd63, %rd79;
	mul.wide.s32 	%rd64, %r27, 4;
	add.s64 	%rd65, %rd63, %rd64;
	ld.global.f32 	%f14, [%rd65];
	ld.global.f32 	%f15, [%rd65+4];
	ld.global.f32 	%f16, [%rd65+8];
	mul.f32 	%f17, %f12, %f15;
	fma.rn.f32 	%f18, %f11, %f14, %f17;
	fma.rn.f32 	%f19, %f13, %f16, %f18;
	cvta.to.global.u64 	%rd66, %rd14;
	add.s64 	%rd67, %rd66, %rd58;
	ld.global.f32 	%f20, [%rd67];
	cvta.to.global.u64 	%rd68, %rd15;
	add.s64 	%rd69, %rd68, %rd58;
	ld.global.f32 	%f21, [%rd69];
	mul.f32 	%f22, %f20, %f19;
	mul.f32 	%f23, %f14, %f19;
	sub.f32 	%f24, %f11, %f23;
	mul.f32 	%f25, %f21, %f24;
	fma.rn.f32 	%f6, %f14, %f22, %f25;
	mul.f32 	%f26, %f15, %f19;
	sub.f32 	%f27, %f12, %f26;
	mul.f32 	%f28, %f21, %f27;
	fma.rn.f32 	%f7, %f15, %f22, %f28;
	mul.f32 	%f29, %f16, %f19;
	sub.f32 	%f30, %f13, %f29;
	mul.f32 	%f31, %f21, %f30;
	fma.rn.f32 	%f8, %f16, %f22, %f31;
	cvta.to.global.u64 	%rd70, %rd12;
	mul.wide.s32 	%rd71, %r64, 4;
	add.s64 	%rd72, %rd70, %rd71;
	ld.global.f32 	%f32, [%rd72];
	mul.f32 	%f9, %f45, %f32;
	cvta.to.global.u64 	%rd73, %rd8;
	add.s64 	%rd74, %rd73, %rd61;
	neg.f32 	%f33, %f6;
	mul.f32 	%f34, %f9, %f33;
	atom.global.add.f32 	%f35, [%rd74], %f34;
	neg.f32 	%f36, %f7;
	mul.f32 	%f37, %f9, %f36;
	atom.global.add.f32 	%f38, [%rd74+4], %f37;
	neg.f32 	%f39, %f8;
	mul.f32 	%f40, %f9, %f39;
	atom.global.add.f32 	%f41, [%rd74+8], %f40;
	setp.eq.s32 	%p39, %r29, 0;
	@%p39 bra 	$L__BB0_28;
	mul.f32 	%f42, %f9, %f6;
	cvta.to.global.u64 	%rd75, %rd16;
	add.s64 	%rd77, %rd75, %rd64;
	st.global.f32 	[%rd77], %f42;
	mul.f32 	%f43, %f9, %f7;
	st.global.f32 	[%rd77+4], %f43;
	mul.f32 	%f44, %f9, %f8;
	st.global.f32 	[%rd77+8], %f44;
$L__BB0_28:
	ret;

}


// ===== COMPILED SASS (sm_100) =====

	.target	sm_100

	.elftype	@"ET_EXEC"


//--------------------- .note.nv.tkinfo           --------------------------
	.section	.note.nv.tkinfo,"",@"SHT_NOTE"
	.sectionflags	@"SHF_NOTE_NV_TKINFO"
	.tkinfo
        /*0018*/ 	.word	0x00000002
        /*0030*/ 	.string	""
        /*0030*/ 	.string	"ptxas"
        /*0030*/ 	.string	"Cuda compilation tools, release 13.0, V13.0.88"
        /*0030*/ 	.string	"Build cuda_13.0.r13.0/compiler.36424714_0"
        /*0030*/ 	.string	"-arch sm_100 -m 64 "



//--------------------- .note.nv.cuinfo           --------------------------
	.section	.note.nv.cuinfo,"",@"SHT_NOTE"
	.sectionflags	@"SHF_NOTE_NV_CUINFO"
        /*0018*/ 	.short	0x0002
        /*001a*/ 	.short	0x0064
        /*001c*/ 	.short	0x0082
	.zero		2


//--------------------- .nv.info                  --------------------------
	.section	.nv.info,"",@"SHT_CUDA_INFO"
	.align	4


	//----- nvinfo : EIATTR_REGCOUNT
	.align		4
        /*0000*/ 	.byte	0x04, 0x2f
        /*0002*/ 	.short	(.L_1 - .L_0)
	.align		4
.L_0:
        /*0004*/ 	.word	index@(_Z29compute_stacey_elastic_kernelPfS_iiPiS0_S0_S0_S0_S0_S0_S_S_S_S0_S_S_iS_)
        /*0008*/ 	.word	0x0000001c


	//----- nvinfo : EIATTR_FRAME_SIZE
	.align		4
.L_1:
        /*000c*/ 	.byte	0x04, 0x11
        /*000e*/ 	.short	(.L_3 - .L_2)
	.align		4
.L_2:
        /*0010*/ 	.word	index@(_Z29compute_stacey_elastic_kernelPfS_iiPiS0_S0_S0_S0_S0_S0_S_S_S_S0_S_S_iS_)
        /*0014*/ 	.word	0x00000000


	//----- nvinfo : EIATTR_MIN_STACK_SIZE
	.align		4
.L_3:
        /*0018*/ 	.byte	0x04, 0x12
        /*001a*/ 	.short	(.L_5 - .L_4)
	.align		4
.L_4:
        /*001c*/ 	.word	index@(_Z29compute_stacey_elastic_kernelPfS_iiPiS0_S0_S0_S0_S0_S0_S_S_S_S0_S_S_iS_)
        /*0020*/ 	.word	0x00000000
.L_5:


//--------------------- .nv.compat                --------------------------
	.section	.nv.compat,"",@"SHT_CUDA_COMPAT_INFO"
	.align	4
        /*0000*/ 	.byte	0x02, 0x09, 0x00, 0x00, 0x02, 0x02, 0x01, 0x00, 0x02, 0x05, 0x05, 0x00, 0x03, 0x07, 0x01, 0x01
        /*0010*/ 	.byte	0x02, 0x03, 0x00, 0x00, 0x02, 0x06, 0x01, 0x00, 0x04, 0x0b, 0x08, 0x00, 0x09, 0x00, 0x00, 0x00
        /*0020*/ 	.byte	0x00, 0x00, 0x00, 0x00


//--------------------- .nv.info._Z29compute_stacey_elastic_kernelPfS_iiPiS0_S0_S0_S0_S0_S0_S_S_S_S0_S_S_iS_ --------------------------
	.section	.nv.info._Z29compute_stacey_elastic_kernelPfS_iiPiS0_S0_S0_S0_S0_S0_S_S_S_S0_S_S_iS_,"",@"SHT_CUDA_INFO"
	.sectionflags	@""
	.align	4


	//----- nvinfo : EIATTR_CUDA_API_VERSION
	.align		4
        /*0000*/ 	.byte	0x04, 0x37
        /*0002*/ 	.short	(.L_7 - .L_6)
.L_6:
        /*0004*/ 	.word	0x00000082


	//----- nvinfo : EIATTR_KPARAM_INFO
	.align		4
.L_7:
        /*0008*/ 	.byte	0x04, 0x17
        /*000a*/ 	.short	(.L_9 - .L_8)
.L_8:
        /*000c*/ 	.word	0x00000000
        /*0010*/ 	.short	0x0012
        /*0012*/ 	.short	0x0088
        /*0014*/ 	.byte	0x00, 0xf5, 0x21, 0x00


	//----- nvinfo : EIATTR_KPARAM_INFO
	.align		4
.L_9:
        /*0018*/ 	.byte	0x04, 0x17
        /*001a*/ 	.short	(.L_11 - .L_10)
.L_10:
        /*001c*/ 	.word	0x00000000
        /*0020*/ 	.short	0x0011
        /*0022*/ 	.short	0x0080
        /*0024*/ 	.byte	0x00, 0xf0, 0x11, 0x00


	//----- nvinfo : EIATTR_KPARAM_INFO
	.align		4
.L_11:
        /*0028*/ 	.byte	0x04, 0x17
        /*002a*/ 	.short	(.L_13 - .L_12)
.L_12:
        /*002c*/ 	.word	0x00000000
        /*0030*/ 	.short	0x0010
        /*0032*/ 	.short	0x0078
        /*0034*/ 	.byte	0x00, 0xf5, 0x21, 0x00


	//----- nvinfo : EIATTR_KPARAM_INFO
	.align		4
.L_13:
        /*0038*/ 	.byte	0x04, 0x17
        /*003a*/ 	.short	(.L_15 - .L_14)
.L_14:
        /*003c*/ 	.word	0x00000000
        /*0040*/ 	.short	0x000f
        /*0042*/ 	.short	0x0070
        /*0044*/ 	.byte	0x00, 0xf5, 0x21, 0x00


	//----- nvinfo : EIATTR_KPARAM_INFO
	.align		4
.L_15:
        /*0048*/ 	.byte	0x04, 0x17
        /*004a*/ 	.short	(.L_17 - .L_16)
.L_16:
        /*004c*/ 	.word	0x00000000
        /*0050*/ 	.short	0x000e
        /*0052*/ 	.short	0x0068
        /*0054*/ 	.byte	0x00, 0xf5, 0x21, 0x00


	//----- nvinfo : EIATTR_KPARAM_INFO
	.align		4
.L_17:
        /*0058*/ 	.byte	0x04, 0x17
        /*005a*/ 	.short	(.L_19 - .L_18)
.L_18:
        /*005c*/ 	.word	0x00000000
        /*0060*/ 	.short	0x000d
        /*0062*/ 	.short	0x0060
        /*0064*/ 	.byte	0x00, 0xf5, 0x21, 0x00


	//----- nvinfo : EIATTR_KPARAM_INFO
	.align		4
.L_19:
        /*0068*/ 	.byte	0x04, 0x17
        /*006a*/ 	.short	(.L_21 - .L_20)
.L_20:
        /*006c*/ 	.word	0x00000000
        /*0070*/ 	.short	0x000c
        /*0072*/ 	.short	0x0058
        /*0074*/ 	.byte	0x00, 0xf5, 0x21, 0x00


	//----- nvinfo : EIATTR_KPARAM_INFO
	.align		4
.L_21:
        /*0078*/ 	.byte	0x04, 0x17
        /*007a*/ 	.short	(.L_23 - .L_22)
.L_22:
        /*007c*/ 	.word	0x00000000
        /*0080*/ 	.short	0x000b
        /*0082*/ 	.short	0x0050
        /*0084*/ 	.byte	0x00, 0xf5, 0x21, 0x00


	//----- nvinfo : EIATTR_KPARAM_INFO
	.align		4
.L_23:
        /*0088*/ 	.byte	0x04, 0x17
        /*008a*/ 	.short	(.L_25 - .L_24)
.L_24:
        /*008c*/ 	.word	0x00000000
        /*0090*/ 	.short	0x000a
        /*0092*/ 	.short	0x0048
        /*0094*/ 	.byte	0x00, 0xf5, 0x21, 0x00


	//----- nvinfo : EIATTR_KPARAM_INFO
	.align		4
.L_25:
        /*0098*/ 	.byte	0x04, 0x17
        /*009a*/ 	.short	(.L_27 - .L_26)
.L_26:
        /*009c*/ 	.word	0x00000000
        /*00a0*/ 	.short	0x0009
        /*00a2*/ 	.short	0x0040
        /*00a4*/ 	.byte	0x00, 0xf5, 0x21, 0x00


	//----- nvinfo : EIATTR_KPARAM_INFO
	.align		4
.L_27:
        /*00a8*/ 	.byte	0x04, 0x17
        /*00aa*/ 	.short	(.L_29 - .L_28)
.L_28:
        /*00ac*/ 	.word	0x00000000
        /*00b0*/ 	.short	0x0008
        /*00b2*/ 	.short	0x0038
        /*00b4*/ 	.byte	0x00, 0xf5, 0x21, 0x00


	//----- nvinfo : EIATTR_KPARAM_INFO
	.align		4
.L_29:
        /*00b8*/ 	.byte	0x04, 0x17
        /*00ba*/ 	.short	(.L_31 - .L_30)
.L_30:
        /*00bc*/ 	.word	0x00000000
        /*00c0*/ 	.short	0x0007
        /*00c2*/ 	.short	0x0030
        /*00c4*/ 	.byte	0x00, 0xf5, 0x21, 0x00


	//----- nvinfo : EIATTR_KPARAM_INFO
	.align		4
.L_31:
        /*00c8*/ 	.byte	0x04, 0x17
        /*00ca*/ 	.short	(.L_33 - .L_32)
.L_32:
        /*00cc*/ 	.word	0x00000000
        /*00d0*/ 	.short	0x0006
        /*00d2*/ 	.short	0x0028
        /*00d4*/ 	.byte	0x00, 0xf5, 0x21, 0x00


	//----- nvinfo : EIATTR_KPARAM_INFO
	.align		4
.L_33:
        /*00d8*/ 	.byte	0x04, 0x17
        /*00da*/ 	.short	(.L_35 - .L_34)
.L_34:
        /*00dc*/ 	.word	0x00000000
        /*00e0*/ 	.short	0x0005
        /*00e2*/ 	.short	0x0020
        /*00e4*/ 	.byte	0x00, 0xf5, 0x21, 0x00


	//----- nvinfo : EIATTR_KPARAM_INFO
	.align		4
.L_35:
        /*00e8*/ 	.byte	0x04, 0x17
        /*00ea*/ 	.short	(.L_37 - .L_36)
.L_36:
        /*00ec*/ 	.word	0x00000000
        /*00f0*/ 	.short	0x0004
        /*00f2*/ 	.short	0x0018
        /*00f4*/ 	.byte	0x00, 0xf5, 0x21, 0x00


	//----- nvinfo : EIATTR_KPARAM_INFO
	.align		4
.L_37:
        /*00f8*/ 	.byte	0x04, 0x17
        /*00fa*/ 	.short	(.L_39 - .L_38)
.L_38:
        /*00fc*/ 	.word	0x00000000
        /*0100*/ 	.short	0x0003
        /*0102*/ 	.short	0x0014
        /*0104*/ 	.byte	0x00, 0xf0, 0x11, 0x00


	//----- nvinfo : EIATTR_KPARAM_INFO
	.align		4
.L_39:
        /*0108*/ 	.byte	0x04, 0x17
        /*010a*/ 	.short	(.L_41 - .L_40)
.L_40:
        /*010c*/ 	.word	0x00000000
        /*0110*/ 	.short	0x0002
        /*0112*/ 	.short	0x0010
        /*0114*/ 	.byte	0x00, 0xf0, 0x11, 0x00


	//----- nvinfo : EIATTR_KPARAM_INFO
	.align		4
.L_41:
        /*0118*/ 	.byte	0x04, 0x17
        /*011a*/ 	.short	(.L_43 - .L_42)
.L_42:
        /*011c*/ 	.word	0x00000000
        /*0120*/ 	.short	0x0001
        /*0122*/ 	.short	0x0008
        /*0124*/ 	.byte	0x00, 0xf5, 0x21, 0x00


	//----- nvinfo : EIATTR_KPARAM_INFO
	.align		4
.L_43:
        /*0128*/ 	.byte	0x04, 0x17
        /*012a*/ 	.short	(.L_45 - .L_44)
.L_44:
        /*012c*/ 	.word	0x00000000
        /*0130*/ 	.short	0x0000
        /*0132*/ 	.short	0x0000
        /*0134*/ 	.byte	0x00, 0xf5, 0x21, 0x00


	//----- nvinfo : EIATTR_SPARSE_MMA_MASK
	.align		4
.L_45:
        /*0138*/ 	.byte	0x03, 0x50
        /*013a*/ 	.short	0x0000


	//----- nvinfo : EIATTR_MAXREG_COUNT
	.align		4
        /*013c*/ 	.byte	0x03, 0x1b
        /*013e*/ 	.short	0x00ff


	//----- nvinfo : EIATTR_MERCURY_ISA_VERSION
	.align		4
        /*0140*/ 	.byte	0x03, 0x5f
        /*0142*/ 	.short	0x0101


	//----- nvinfo : EIATTR_VRC_CTA_INIT_COUNT
	.align		4
        /*0144*/ 	.byte	0x02, 0x4a
	.zero		1
	.zero		1


	//----- nvinfo : EIATTR_EXIT_INSTR_OFFSETS
	.align		4
        /*0148*/ 	.byte	0x04, 0x1c
        /*014a*/ 	.short	(.L_47 - .L_46)


	//   ....[0]....
.L_46:
        /*014c*/ 	.word	0x00000070


	//   ....[1]....
        /*0150*/ 	.word	0x000001a0


	//   ....[2]....
        /*0154*/ 	.word	0x000001f0


	//   ....[3]....
        /*0158*/ 	.word	0x00000290


	//   ....[4]....
        /*015c*/ 	.word	0x000002f0


	//   ....[5]....
        /*0160*/ 	.word	0x000003b0


	//   ....[6]....
        /*0164*/ 	.word	0x00000400


	//   ....[7]....
        /*0168*/ 	.word	0x00000470


	//   ....[8]....
        /*016c*/ 	.word	0x000004c0


	//   ....[9]....
        /*0170*/ 	.word	0x000005e0


	//   ....[10]....
        /*0174*/ 	.word	0x00000630


	//   ....[11]....
        /*0178*/ 	.word	0x000006d0


	//   ....[12]....
        /*017c*/ 	.word	0x00000720


	//   ....[13]....
        /*0180*/ 	.word	0x000007e0


	//   ....[14]....
        /*0184*/ 	.word	0x00000830


	//   ....[15]....
        /*0188*/ 	.word	0x000008d0


	//   ....[16]....
        /*018c*/ 	.word	0x00000920


	//   ....[17]....
        /*0190*/ 	.word	0x00000ce0


	//   ....[18]....
        /*0194*/ 	.word	0x00000d70


	//----- nvinfo : EIATTR_INDIRECT_BRANCH_TARGETS
	.align		4
.L_47:
        /*0198*/ 	.byte	0x04, 0x34
        /*019a*/ 	.short	(.L_49 - .L_48)


	//   ....[0]....
.L_48:
        /*019c*/ 	.word	.L_x_3@srel
        /*01a0*/ 	.short	0x0
        /*01a2*/ 	.short	0x0
        /*01a4*/ 	.word	0x3
        /*01a8*/ 	.word	.L_x_4@srel
        /*01ac*/ 	.word	.L_x_5@srel
        /*01b0*/ 	.word	.L_x_1@srel


	//   ....[1]....
        /*01b4*/ 	.word	.L_x_7@srel
        /*01b8*/ 	.short	0x0
        /*01ba*/ 	.short	0x0
        /*01bc*/ 	.word	0x3
        /*01c0*/ 	.word	.L_x_8@srel
        /*01c4*/ 	.word	.L_x_9@srel
        /*01c8*/ 	.word	.L_x_1@srel


	//----- nvinfo : EIATTR_CBANK_PARAM_SIZE
	.align		4
.L_49:
        /*01cc*/ 	.byte	0x03, 0x19
        /*01ce*/ 	.short	0x0090


	//----- nvinfo : EIATTR_PARAM_CBANK
	.align		4
        /*01d0*/ 	.byte	0x04, 0x0a
        /*01d2*/ 	.short	(.L_51 - .L_50)
	.align		4
.L_50:
        /*01d4*/ 	.word	index@(.nv.constant0._Z29compute_stacey_elastic_kernelPfS_iiPiS0_S0_S0_S0_S0_S0_S_S_S_S0_S_S_iS_)
        /*01d8*/ 	.short	0x0380
        /*01da*/ 	.short	0x0090


	//----- nvinfo : EIATTR_SW_WAR
	.align		4
.L_51:
        /*01dc*/ 	.byte	0x04, 0x36
        /*01de*/ 	.short	(.L_53 - .L_52)
.L_52:
        /*01e0*/ 	.word	0x00000008
.L_53:


//--------------------- .nv.callgraph             --------------------------
	.section	.nv.callgraph,"",@"SHT_CUDA_CALLGRAPH"
	.align	4
	.sectionentsize	8
	.align		4
        /*0000*/ 	.word	0x00000000
	.align		4
        /*0004*/ 	.word	0xffffffff
	.align		4
        /*0008*/ 	.word	0x00000000
	.align		4
        /*000c*/ 	.word	0xfffffffe
	.align		4
        /*0010*/ 	.word	0x00000000
	.align		4
        /*0014*/ 	.word	0xfffffffd
	.align		4
        /*0018*/ 	.word	0x00000000
	.align		4
        /*001c*/ 	.word	0xfffffffc


//--------------------- .nv.constant2._Z29compute_stacey_elastic_kernelPfS_iiPiS0_S0_S0_S0_S0_S0_S_S_S_S0_S_S_iS_ --------------------------
	.section	.nv.constant2._Z29compute_stacey_elastic_kernelPfS_iiPiS0_S0_S0_S0_S0_S0_S_S_S_S0_S_S_iS_,"a",@progbits
	.sectionflags	@""
	.align	4
.nv.constant2._Z29compute_stacey_elastic_kernelPfS_iiPiS0_S0_S0_S0_S0_S0_S_S_S_S0_S_S_iS_:
        /*0000*/ 	.byte	0x60, 0x03, 0x00, 0x00, 0x50, 0x01, 0x00, 0x00, 0x80, 0x09, 0x00, 0x00, 0x90, 0x07, 0x00, 0x00
        /*0010*/ 	.byte	0x90, 0x05, 0x00, 0x00, 0x80, 0x09, 0x00, 0x00


//--------------------- .text._Z29compute_stacey_elastic_kernelPfS_iiPiS0_S0_S0_S0_S0_S0_S_S_S_S0_S_S_iS_ --------------------------
	.section	.text._Z29compute_stacey_elastic_kernelPfS_iiPiS0_S0_S0_S0_S0_S0_S_S_S_S0_S_S_iS_,"ax",@progbits
	.align	128
        .global         _Z29compute_stacey_elastic_kernelPfS_iiPiS0_S0_S0_S0_S0_S0_S_S_S_S0_S_S_iS_
        .type           _Z29compute_stacey_elastic_kernelPfS_iiPiS0_S0_S0_S0_S0_S0_S_S_S_S0_S_S_iS_,@function
        .size           _Z29compute_stacey_elastic_kernelPfS_iiPiS0_S0_S0_S0_S0_S0_S_S_S_S0_S_S_iS_,(.L_x_11 - _Z29compute_stacey_elastic_kernelPfS_iiPiS0_S0_S0_S0_S0_S0_S_S_S_S0_S_S_iS_)
        .other          _Z29compute_stacey_elastic_kernelPfS_iiPiS0_S0_S0_S0_S0_S0_S_S_S_S0_S_S_iS_,@"STO_CUDA_ENTRY STV_DEFAULT"
_Z29compute_stacey_elastic_kernelPfS_iiPiS0_S0_S0_S0_S0_S0_S_S_S_S0_S_S_iS_:
.text._Z29compute_stacey_elastic_kernelPfS_iiPiS0_S0_S0_S0_S0_S0_S_S_S_S0_S_S_iS_:
[----:B------:R-:W-:Y:S01]  /*0000*/  LDC R1, c[0x0][0x37c] ;  /* 0x0000df00ff017b82 */ /* 0x000fe20000000800 */
[----:B------:R-:W0:Y:S07]  /*0010*/  S2R R3, SR_CTAID.Y ;  /* 0x0000000000037919 */ /* 0x000e2e0000002600 */
[----:B------:R-:W0:Y:S01]  /*0020*/  S2UR UR4, SR_CTAID.X ;  /* 0x00000000000479c3 */ /* 0x000e220000002500 */
[----:B------:R-:W1:Y:S07]  /*0030*/  LDCU UR5, c[0x0][0x394] ;  /* 0x00007280ff0577ac */ /* 0x000e6e0008000800 */
[----:B------:R-:W0:Y:S02]  /*0040*/  LDC R2, c[0x0][0x370] ;  /* 0x0000dc00ff027b82 */ /* 0x000e240000000800 */
[----:B0-----:R-:W-:-:S05]  /*0050*/  IMAD R2, R2, R3, UR4 ;  /* 0x0000000402027e24 */ /* 0x001fca000f8e0203 */
[----:B-1----:R-:W-:-:S13]  /*0060*/  ISETP.GE.AND P0, PT, R2, UR5, PT ;  /* 0x0000000502007c0c */ /* 0x002fda000bf06270 */
[----:B------:R-:W-:Y:S05]  /*0070*/  @P0 EXIT ;  /* 0x000000000000094d */ /* 0x000fea0003800000 */
[----:B------:R-:W0:Y:S01]  /*0080*/  LDC.64 R4, c[0x0][0x398] ;  /* 0x0000e600ff047b82 */ /* 0x000e220000000a00 */
[----:B------:R-:W1:Y:S07]  /*0090*/  LDCU.64 UR4, c[0x0][0x358] ;  /* 0x00006b00ff0477ac */ /* 0x000e6e0008000a00 */
[----:B------:R-:W2:Y:S01]  /*00a0*/  LDC R0, c[0x0][0x390] ;  /* 0x0000e400ff007b82 */ /* 0x000ea20000000800 */
[----:B0-----:R-:W-:-:S06]  /*00b0*/  IMAD.WIDE R4, R2, 0x4, R4 ;  /* 0x0000000402047825 */ /* 0x001fcc00078e0204 */
[----:B-1----:R0:W5:Y:S01]  /*00c0*/  LDG.E R4, desc[UR4][R4.64] ;  /* 0x0000000404047981 */ /* 0x002162000c1e1900 */
[----:B--2---:R-:W-:Y:S01]  /*00d0*/  ISETP.GT.AND P0, PT, R0, 0x1, PT ;  /* 0x000000010000780c */ /* 0x004fe20003f04270 */
[----:B------:R-:W1:-:S12]  /*00e0*/  S2R R3, SR_TID.X ;  /* 0x0000000000037919 */ /* 0x000e580000002100 */
[----:B0-----:R-:W-:Y:S05]  /*00f0*/  @P0 BRA `(.L_x_0) ;  /* 0x00000004000c0947 */ /* 0x001fea0003800000 */
[----:B------:R-:W-:-:S04]  /*0100*/  VIMNMX.U32 R0, PT, PT, R0, 0x2, PT ;  /* 0x0000000200007848 */ /* 0x000fc80003fe0000 */
[----:B------:R-:W-:-:S04]  /*0110*/  SHF.L.U32 R0, R0, 0x2, RZ ;  /* 0x0000000200007819 */ /* 0x000fc800000006ff */
[----:B------:R-:W0:Y:S02]  /*0120*/  LDC R6, c[0x2][R0] ;  /* 0x0080000000067b82 */ /* 0x000e240000000800 */
[----:B0-----:R-:W-:-:S04]  /*0130*/  SHF.R.S32.HI R7, RZ, 0x1f, R6 ;  /* 0x0000001fff077819 */ /* 0x001fc80000011406 */
.L_x_3:
[----:B------:R-:W-:Y:S05]  /*0140*/  BRX R6 -0x150                                              (*"BRANCH_TARGETS .L_x_4,.L_x_5,.L_x_1"*) ;  /* 0xfffffffc06ac7949 */ /* 0x000fea000383ffff */
.L_x_5:
[----:B------:R-:W0:Y:S01]  /*0150*/  LDC.64 R6, c[0x0][0x3a0] ;  /* 0x0000e800ff067b82 */ /* 0x000e220000000a00 */
[----:B------:R-:W-:-:S05]  /*0160*/  SHF.L.U32 R5, R2, 0x1, RZ ;  /* 0x0000000102057819 */ /* 0x000fca00000006ff */
[----:B0-----:R-:W-:-:S05]  /*0170*/  IMAD.WIDE R6, R5, 0x4, R6 ;  /* 0x0000000405067825 */ /* 0x001fca00078e0206 */
[----:B------:R-:W2:Y:S02]  /*0180*/  LDG.E R0, desc[UR4][R6.64+0x4] ;  /* 0x0000040406007981 */ /* 0x000ea4000c1e1900 */
[----:B--2---:R-:W-:-:S13]  /*0190*/  ISETP.NE.AND P0, PT, R0, RZ, PT ;  /* 0x000000ff0000720c */ /* 0x004fda0003f05270 */
[----:B------:R-:W-:Y:S05]  /*01a0*/  @!P0 EXIT ;  /* 0x000000000000894d */ /* 0x000fea0003800000 */
[----:B------:R-:W0:Y:S02]  /*01b0*/  LDC.64 R6, c[0x0][0x3b0] ;  /* 0x0000ec00ff067b82 */ /* 0x000e240000000a00 */
[----:B0-----:R-:W-:-:S06]  /*01c0*/  IMAD.WIDE R6, R5, 0x4, R6 ;  /* 0x0000000405067825 */ /* 0x001fcc00078e0206 */
[----:B------:R-:W2:Y:S02]  /*01d0*/  LDG.E R6, desc[UR4][R6.64+0x4] ;  /* 0x0000040406067981 */ /* 0x000ea4000c1e1900 */
[----:B--2---:R-:W-:-:S13]  /*01e0*/  ISETP.NE.AND P0, PT, R6, RZ, PT ;  /* 0x000000ff0600720c */ /* 0x004fda0003f05270 */
[----:B------:R-:W-:Y:S05]  /*01f0*/  @!P0 EXIT ;  /* 0x000000000000894d */ /* 0x000fea0003800000 */
[C---:B-1----:R-:W-:Y:S02]  /*0200*/  LOP3.LUT R7, R3.reuse, 0xffff, RZ, 0xc0, !PT ;  /* 0x0000ffff03077812 */ /* 0x042fe400078ec0ff */
[----:B------:R-:W-:Y:S02]  /*0210*/  ISETP.GT.U32.AND P0, PT, R3, 0x18, PT ;  /* 0x000000180300780c */ /* 0x000fe40003f04070 */
[----:B------:R-:W-:Y:S01]  /*0220*/  IADD3 R9, PT, PT, R6, -0x1, RZ ;  /* 0xffffffff06097810 */ /* 0x000fe20007ffe0ff */
[----:B------:R-:W-:-:S05]  /*0230*/  IMAD R7, R7, 0xcccd, RZ ;  /* 0x0000cccd07077824 */ /* 0x000fca00078e02ff */
[----:B------:R-:W-:Y:S02]  /*0240*/  SHF.R.U32.HI R8, RZ, 0x12, R7 ;  /* 0x00000012ff087819 */ /* 0x000fe40000011607 */
[----:B------:R-:W-:-:S03]  /*0250*/  IADD3 R7, PT, PT, R0, -0x1, RZ ;  /* 0xffffffff00077810 */ /* 0x000fc60007ffe0ff */
[----:B------:R-:W-:Y:S01]  /*0260*/  IMAD R0, R8, -0x5, R3 ;  /* 0xfffffffb08007824 */ /* 0x000fe200078e0203 */
[----:B------:R-:W-:-:S04]  /*0270*/  ISETP.GT.OR P0, PT, R7, R8, P0 ;  /* 0x000000080700720c */ /* 0x000fc80000704670 */
[----:B------:R-:W-:-:S13]  /*0280*/  ISETP.LT.OR P0, PT, R0, R9, P0 ;  /* 0x000000090000720c */ /* 0x000fda0000701670 */
[----:B------:R-:W-:Y:S05]  /*0290*/  @P0 EXIT ;  /* 0x000000000000094d */ /* 0x000fea0003800000 */
[----:B------:R-:W0:Y:S02]  /*02a0*/  LDC.64 R6, c[0x0][0x3b8] ;  /* 0x0000ee00ff067b82 */ /* 0x000e240000000a00 */
[----:B0-----:R-:W-:-:S06]  /*02b0*/  IMAD.WIDE R6, R5, 0x4, R6 ;  /* 0x0000000405067825 */ /* 0x001fcc00078e0206 */
[----:B------:R-:W2:Y:S01]  /*02c0*/  LDG.E R6, desc[UR4][R6.64+0x4] ;  /* 0x0000040406067981 */ /* 0x000ea2000c1e1900 */
[----:B------:R-:W-:-:S04]  /*02d0*/  MOV R5, R0 ;  /* 0x0000000000057202 */ /* 0x000fc80000000f00 */
[----:B--2---:R-:W-:-:S13]  /*02e0*/  ISETP.GE.AND P0, PT, R5, R6, PT ;  /* 0x000000060500720c */ /* 0x004fda0003f06270 */
[----:B------:R-:W-:Y:S05]  /*02f0*/  @P0 EXIT ;  /* 0x000000000000094d */ /* 0x000fea0003800000 */
[----:B------:R-:W0:Y:S01]  /*0300*/  LDC.64 R6, c[0x0][0x3e0] ;  /* 0x0000f800ff067b82 */ /* 0x000e220000000a00 */
[----:B------:R-:W-:-:S04]  /*0310*/  IMAD R9, R8, 0x5, R5 ;  /* 0x0000000508097824 */ /* 0x000fc800078e0205 */
[----:B0-----:R-:W-:-:S05]  /*0320*/  IMAD.WIDE R6, R9, 0x4, R6 ;  /* 0x0000000409067825 */ /* 0x001fca00078e0206 */
[----:B------:R0:W5:Y:S01]  /*0330*/  LDG.E R0, desc[UR4][R6.64] ;  /* 0x0000000406007981 */ /* 0x000162000c1e1900 */
[----:B------:R-:W-:Y:S01]  /*0340*/  HFMA2 R9, -RZ, RZ, 0, 2.384185791015625e-07 ;  /* 0x00000004ff097431 */ /* 0x000fe200000001ff */
[----:B------:R-:W-:Y:S06]  /*0350*/  BRA `(.L_x_1) ;  /* 0x0000000400887947 */ /* 0x000fec0003800000 */
.L_x_4:
        /* <DEDUP_REMOVED lines=12> */
[----:B------:R-:W-:Y:S02]  /*0420*/  IADD3 R0, PT, PT, R0, -0x1, RZ ;  /* 0xffffffff00007810 */ /* 0x000fe40007ffe0ff */
[----:B------:R-:W-:Y:S01]  /*0430*/  ISETP.GT.U32.AND P0, PT, R3, 0x18, PT ;  /* 0x000000180300780c */ /* 0x000fe20003f04070 */
[----:B------:R-:W-:-:S05]  /*0440*/  IMAD R5, R5, 0xcccd, RZ ;  /* 0x0000cccd05057824 */ /* 0x000fca00078e02ff */
[----:B------:R-:W-:-:S04]  /*0450*/  SHF.R.U32.HI R8, RZ, 0x12, R5 ;  /* 0x00000012ff087819 */ /* 0x000fc80000011605 */
[----:B------:R-:W-:-:S13]  /*0460*/  ISETP.GT.OR P0, PT, R0, R8, P0 ;  /* 0x000000080000720c */ /* 0x000fda0000704670 */
[----:B------:R-:W-:Y:S05]  /*0470*/  @P0 EXIT ;  /* 0x000000000000094d */ /* 0x000fea0003800000 */
[----:B------:R-:W-:Y:S01]  /*0480*/  IMAD R5, R8, -0x5, R3 ;  /* 0xfffffffb08057824 */ /* 0x000fe200078e0203 */
[----:B------:R-:W-:-:S04]  /*0490*/  IADD3 R6, PT, PT, R6, -0x1, RZ ;  /* 0xffffffff06067810 */ /* 0x000fc80007ffe0ff */
[----:B------:R-:W-:-:S04]  /*04a0*/  ISETP.GE.AND P0, PT, R5, R6, PT ;  /* 0x000000060500720c */ /* 0x000fc80003f06270 */
[----:B------:R-:W-:-:S13]  /*04b0*/  ISETP.GT.OR P0, PT, R5, 0x4, !P0 ;  /* 0x000000040500780c */ /* 0x000fda0004704670 */
[----:B------:R-:W-:Y:S05]  /*04c0*/  @P0 EXIT ;  /* 0x000000000000094d */ /* 0x000fea0003800000 */
[----:B------:R-:W0:Y:S01]  /*04d0*/  LDC.64 R6, c[0x0][0x3e0] ;  /* 0x0000f800ff067b82 */ /* 0x000e220000000a00 */
[----:B------:R-:W-:-:S04]  /*04e0*/  IMAD R9, R8, 0x5, R5 ;  /* 0x0000000508097824 */ /* 0x000fc800078e0205 */
[----:B0-----:R-:W-:-:S05]  /*04f0*/  IMAD.WIDE R6, R9, 0x4, R6 ;  /* 0x0000000409067825 */ /* 0x001fca00078e0206 */
[----:B------:R2:W5:Y:S01]  /*0500*/  LDG.E R0, desc[UR4][R6.64] ;  /* 0x0000000406007981 */ /* 0x000562000c1e1900 */
[----:B------:R-:W-:Y:S01]  /*0510*/  MOV R9, RZ ;  /* 0x000000ff00097202 */ /* 0x000fe20000000f00 */
[----:B------:R-:W-:Y:S06]  /*0520*/  BRA `(.L_x_1) ;  /* 0x0000000400147947 */ /* 0x000fec0003800000 */
.L_x_0:
[----:B------:R-:W-:-:S04]  /*0530*/  MOV R5, 0xfffffffe ;  /* 0xfffffffe00057802 */ /* 0x000fc80000000f00 */
[----:B------:R-:W-:-:S04]  /*0540*/  VIADDMNMX.U32 R0, R0, R5, 0x2, PT ;  /* 0x0000000200007446 */ /* 0x000fc80003800005 */
[----:B------:R-:W-:-:S04]  /*0550*/  SHF.L.U32 R0, R0, 0x2, RZ ;  /* 0x0000000200007819 */ /* 0x000fc800000006ff */
[----:B------:R-:W0:Y:S02]  /*0560*/  LDC R6, c[0x2][R0+0xc] ;  /* 0x0080030000067b82 */ /* 0x000e240000000800 */
[----:B0-----:R-:W-:-:S04]  /*0570*/  SHF.R.S32.HI R7, RZ, 0x1f, R6 ;  /* 0x0000001fff077819 */ /* 0x001fc80000011406 */
.L_x_7:
[----:B------:R-:W-:Y:S05]  /*0580*/  BRX R6 -0x590                                              (*"BRANCH_TARGETS .L_x_8,.L_x_9,.L_x_1"*) ;  /* 0xfffffff8069c7949 */ /* 0x000fea000383ffff */
.L_x_9:
        /* <DEDUP_REMOVED lines=14> */
[----:B------:R-:W-:Y:S01]  /*0670*/  IMAD R7, R7, 0xcccd, RZ ;  /* 0x0000cccd07077824 */ /* 0x000fe200078e02ff */
[----:B------:R-:W-:-:S04]  /*0680*/  IADD3 R6, PT, PT, R6, -0x1, RZ ;  /* 0xffffffff06067810 */ /* 0x000fc80007ffe0ff */
[----:B------:R-:W-:-:S04]  /*0690*/  SHF.R.U32.HI R8, RZ, 0x12, R7 ;  /* 0x00000012ff087819 */ /* 0x000fc80000011607 */
[----:B------:R-:W-:Y:S01]  /*06a0*/  ISETP.GT.OR P0, PT, R0, R8, P0 ;  /* 0x000000080000720c */ /* 0x000fe20000704670 */
[----:B------:R-:W-:-:S05]  /*06b0*/  IMAD R9, R8, -0x5, R3 ;  /* 0xfffffffb08097824 */ /* 0x000fca00078e0203 */
[----:B------:R-:W-:-:S13]  /*06c0*/  ISETP.LT.OR P0, PT, R9, R6, P0 ;  /* 0x000000060900720c */ /* 0x000fda0000701670 */
[----:B------:R-:W-:Y:S05]  /*06d0*/  @P0 EXIT ;  /* 0x000000000000094d */ /* 0x000fea0003800000 */
[----:B------:R-:W0:Y:S02]  /*06e0*/  LDC.64 R6, c[0x0][0x3c8] ;  /* 0x0000f200ff067b82 */ /* 0x000e240000000a00 */
[----:B0-----:R-:W-:-:S06]  /*06f0*/  IMAD.WIDE R6, R5, 0x4, R6 ;  /* 0x0000000405067825 */ /* 0x001fcc00078e0206 */
[----:B------:R-:W2:Y:S02]  /*0700*/  LDG.E R6, desc[UR4][R6.64+0x4] ;  /* 0x0000040406067981 */ /* 0x000ea4000c1e1900 */
        /* <DEDUP_REMOVED lines=8> */
.L_x_8:
        /* <DEDUP_REMOVED lines=30> */
[----:B------:R-:W-:-:S07]  /*0970*/  MOV R5, RZ ;  /* 0x000000ff00057202 */ /* 0x000fce0000000f00 */
.L_x_1:
[----:B------:R-:W0:Y:S01]  /*0980*/  LDC.64 R18, c[0x0][0x3e8] ;  /* 0x0000fa00ff127b82 */ /* 0x000e220000000a00 */
[----:B-----5:R-:W-:-:S07]  /*0990*/  IMAD R4, R4, 0x5, R8 ;  /* 0x0000000504047824 */ /* 0x020fce00078e0208 */
[----:B------:R-:W2:Y:S01]  /*09a0*/  LDC.64 R16, c[0x0][0x380] ;  /* 0x0000e000ff107b82 */ /* 0x000ea20000000a00 */
[----:B------:R-:W-:Y:S01]  /*09b0*/  IMAD R4, R4, 0x5, R5 ;  /* 0x0000000504047824 */ /* 0x000fe200078e0205 */
[----:B------:R-:W-:Y:S01]  /*09c0*/  MOV R12, 0x3 ;  /* 0x00000003000c7802 */ /* 0x000fe20000000f00 */
[----:B-1----:R-:W-:Y:S01]  /*09d0*/  IMAD R15, R2, 0x19, R3 ;  /* 0x00000019020f7824 */ /* 0x002fe200078e0203 */
[----:B------:R-:W1:Y:S01]  /*09e0*/  LDCU UR6, c[0x0][0x400] ;  /* 0x00008000ff0677ac */ /* 0x000e620008000800 */
[----:B------:R-:W-:-:S03]  /*09f0*/  IMAD R4, R4, 0x5, R9 ;  /* 0x0000000504047824 */ /* 0x000fc600078e0209 */
[----:B------:R-:W1:Y:S02]  /*0a00*/  LDC.64 R8, c[0x0][0x3d0] ;  /* 0x0000f400ff087b82 */ /* 0x000e640000000a00 */
[----:B------:R-:W-:-:S05]  /*0a10*/  IADD3 R13, PT, PT, R4, -0x7d, RZ ;  /* 0xffffff83040d7810 */ /* 0x000fca0007ffe0ff */
[----:B0-----:R-:W-:Y:S01]  /*0a20*/  IMAD.WIDE R18, R13, 0x4, R18 ;  /* 0x000000040d127825 */ /* 0x001fe200078e0212 */
[----:B--234-:R-:W0:Y:S04]  /*0a30*/  LDC.64 R6, c[0x0][0x3f0] ;  /* 0x0000fc00ff067b82 */ /* 0x01ce280000000a00 */
[----:B------:R-:W2:Y:S01]  /*0a40*/  LDG.E R11, desc[UR4][R18.64] ;  /* 0x00000004120b7981 */ /* 0x000ea2000c1e1900 */
[----:B------:R-:W-:-:S03]  /*0a50*/  IMAD R10, R15, 0x3, RZ ;  /* 0x000000030f0a7824 */ /* 0x000fc600078e02ff */
[----:B------:R-:W3:Y:S01]  /*0a60*/  LDC.64 R4, c[0x0][0x3f8] ;  /* 0x0000fe00ff047b82 */ /* 0x000ee20000000a00 */
[----:B-1----:R-:W-:-:S07]  /*0a70*/  IMAD.WIDE R8, R10, 0x4, R8 ;  /* 0x000000040a087825 */ /* 0x002fce00078e0208 */
[----:B------:R-:W1:Y:S01]  /*0a80*/  LDC.64 R2, c[0x0][0x3d8] ;  /* 0x0000f600ff027b82 */ /* 0x000e620000000a00 */
[----:B------:R-:W4:Y:S04]  /*0a90*/  LDG.E R14, desc[UR4][R8.64] ;  /* 0x00000004080e7981 */ /* 0x000f28000c1e1900 */
[----:B------:R-:W4:Y:S01]  /*0aa0*/  LDG.E R21, desc[UR4][R8.64+0x8] ;  /* 0x0000080408157981 */ /* 0x000f22000c1e1900 */
[----:B0-----:R-:W-:-:S06]  /*0ab0*/  IMAD.WIDE R6, R13, 0x4, R6 ;  /* 0x000000040d067825 */ /* 0x001fcc00078e0206 */
[----:B------:R-:W4:Y:S01]  /*0ac0*/  LDG.E R6, desc[UR4][R6.64] ;  /* 0x0000000406067981 */ /* 0x000f22000c1e1900 */
[----:B---3--:R-:W-:-:S06]  /*0ad0*/  IMAD.WIDE R4, R13, 0x4, R4 ;  /* 0x000000040d047825 */ /* 0x008fcc00078e0204 */
[----:B------:R-:W3:Y:S01]  /*0ae0*/  LDG.E R4, desc[UR4][R4.64] ;  /* 0x0000000404047981 */ /* 0x000ee2000c1e1900 */
[----:B-1----:R-:W-:Y:S02]  /*0af0*/  IMAD.WIDE R24, R15, 0x4, R2 ;  /* 0x000000040f187825 */ /* 0x002fe400078e0202 */
[----:B------:R-:W0:Y:S04]  /*0b00*/  LDC.64 R2, c[0x0][0x388] ;  /* 0x0000e200ff027b82 */ /* 0x000e280000000a00 */
[----:B------:R-:W4:Y:S01]  /*0b10*/  LDG.E R25, desc[UR4][R24.64] ;  /* 0x0000000418197981 */ /* 0x000f22000c1e1900 */
[----:B--2---:R-:W-:-:S04]  /*0b20*/  IMAD R11, R11, R12, -0x3 ;  /* 0xfffffffd0b0b7424 */ /* 0x004fc800078e020c */
[C---:B------:R-:W-:Y:S02]  /*0b30*/  IMAD.WIDE R22, R11.reuse, 0x4, R16 ;  /* 0x000000040b167825 */ /* 0x040fe400078e0210 */
[----:B------:R-:W2:Y:S04]  /*0b40*/  LDG.E R17, desc[UR4][R8.64+0x4] ;  /* 0x0000040408117981 */ /* 0x000ea8000c1e1900 */
[----:B------:R-:W2:Y:S04]  /*0b50*/  LDG.E R12, desc[UR4][R22.64+0x4] ;  /* 0x00000404160c7981 */ /* 0x000ea8000c1e1900 */
[----:B------:R-:W3:Y:S04]  /*0b60*/  LDG.E R19, desc[UR4][R22.64] ;  /* 0x0000000416137981 */ /* 0x000ee8000c1e1900 */
[----:B------:R-:W3:Y:S01]  /*0b70*/  LDG.E R16, desc[UR4][R22.64+0x8] ;  /* 0x0000080416107981 */ /* 0x000ee2000c1e1900 */
[----:B------:R-:W-:Y:S01]  /*0b80*/  ISETP.NE.AND P0, PT, RZ, UR6, PT ;  /* 0x00000006ff007c0c */ /* 0x000fe2000bf05270 */
[----:B0-----:R-:W-:-:S04]  /*0b90*/  IMAD.WIDE R2, R11, 0x4, R2 ;  /* 0x000000040b027825 */ /* 0x001fc800078e0202 */
[----:B----4-:R-:W-:Y:S01]  /*0ba0*/  FMUL R25, R25, R0 ;  /* 0x0000000019197220 */ /* 0x010fe20000400000 */
[----:B--2---:R-:W-:-:S04]  /*0bb0*/  FMUL R18, R12, R17 ;  /* 0x000000110c127220 */ /* 0x004fc80000400000 */
[----:B---3--:R-:W-:-:S04]  /*0bc0*/  FFMA R13, R19, R14, R18 ;  /* 0x0000000e130d7223 */ /* 0x008fc80000000012 */
[----:B------:R-:W-:-:S04]  /*0bd0*/  FFMA R13, R16, R21, R13 ;  /* 0x00000015100d7223 */ /* 0x000fc8000000000d */
[-C--:B------:R-:W-:Y:S01]  /*0be0*/  FFMA R19, -R14, R13.reuse, R19 ;  /* 0x0000000d0e137223 */ /* 0x080fe20000000113 */
[-C--:B------:R-:W-:Y:S01]  /*0bf0*/  FFMA R9, -R17, R13.reuse, R12 ;  /* 0x0000000d11097223 */ /* 0x080fe2000000010c */
[----:B------:R-:W-:Y:S01]  /*0c00*/  FFMA R15, -R21, R13, R16 ;  /* 0x0000000d150f7223 */ /* 0x000fe20000000110 */
[----:B------:R-:W-:Y:S01]  /*0c10*/  FMUL R8, R13, R6 ;  /* 0x000000060d087220 */ /* 0x000fe20000400000 */
[C---:B------:R-:W-:Y:S01]  /*0c20*/  FMUL R19, R4.reuse, R19 ;  /* 0x0000001304137220 */ /* 0x040fe20000400000 */
[C---:B------:R-:W-:Y:S01]  /*0c30*/  FMUL R6, R4.reuse, R9 ;  /* 0x0000000904067220 */ /* 0x040fe20000400000 */
[----:B------:R-:W-:Y:S02]  /*0c40*/  FMUL R4, R4, R15 ;  /* 0x0000000f04047220 */ /* 0x000fe40000400000 */
[-C--:B------:R-:W-:Y:S01]  /*0c50*/  FFMA R19, R14, R8.reuse, R19 ;  /* 0x000000080e137223 */ /* 0x080fe20000000013 */
[-C--:B------:R-:W-:Y:S01]  /*0c60*/  FFMA R6, R17, R8.reuse, R6 ;  /* 0x0000000811067223 */ /* 0x080fe20000000006 */
[----:B------:R-:W-:-:S02]  /*0c70*/  FFMA R4, R21, R8, R4 ;  /* 0x0000000815047223 */ /* 0x000fc40000000004 */
[-C--:B------:R-:W-:Y:S01]  /*0c80*/  FMUL R5, R19, -R25.reuse ;  /* 0x8000001913057220 */ /* 0x080fe20000400000 */
[-C--:B------:R-:W-:Y:S01]  /*0c90*/  FMUL R7, R6, -R25.reuse ;  /* 0x8000001906077220 */ /* 0x080fe20000400000 */
[----:B------:R-:W-:-:S03]  /*0ca0*/  FMUL R9, R4, -R25 ;  /* 0x8000001904097220 */ /* 0x000fc60000400000 */
[----:B------:R0:W-:Y:S04]  /*0cb0*/  REDG.E.ADD.F32.FTZ.RN.STRONG.GPU desc[UR4][R2.64], R5 ;  /* 0x00000005020079a6 */ /* 0x0001e8000c12f304 */
[----:B------:R0:W-:Y:S04]  /*0cc0*/  REDG.E.ADD.F32.FTZ.RN.STRONG.GPU desc[UR4][R2.64+0x4], R7 ;  /* 0x00000407020079a6 */ /* 0x0001e8000c12f304 */
[----:B------:R0:W-:Y:S01]  /*0cd0*/  REDG.E.ADD.F32.FTZ.RN.STRONG.GPU desc[UR4][R2.64+0x8], R9 ;  /* 0x00000809020079a6 */ /* 0x0001e2000c12f304 */
[----:B------:R-:W-:Y:S05]  /*0ce0*/  @!P0 EXIT ;  /* 0x000000000000894d */ /* 0x000fea0003800000 */
[----:B0-----:R-:W0:Y:S01]  /*0cf0*/  LDC.64 R2, c[0x0][0x408] ;  /* 0x00010200ff027b82 */ /* 0x001e220000000a00 */
[-C--:B------:R-:W-:Y:S01]  /*0d00*/  FMUL R5, R19, R25.reuse ;  /* 0x0000001913057220 */ /* 0x080fe20000400000 */
[----:B------:R-:W-:Y:S01]  /*0d10*/  FMUL R7, R4, R25 ;  /* 0x0000001904077220 */ /* 0x000fe20000400000 */
[----:B0-----:R-:W-:-:S04]  /*0d20*/  IMAD.WIDE R10, R10, 0x4, R2 ;  /* 0x000000040a0a7825 */ /* 0x001fc800078e0202 */
[----:B------:R-:W-:Y:S01]  /*0d30*/  FMUL R3, R6, R25 ;  /* 0x0000001906037220 */ /* 0x000fe20000400000 */
[----:B------:R-:W-:Y:S04]  /*0d40*/  STG.E desc[UR4][R10.64], R5 ;  /* 0x000000050a007986 */ /* 0x000fe8000c101904 */
[----:B------:R-:W-:Y:S04]  /*0d50*/  STG.E desc[UR4][R10.64+0x4], R3 ;  /* 0x000004030a007986 */ /* 0x000fe8000c101904 */
[----:B------:R-:W-:Y:S01]  /*0d60*/  STG.E desc[UR4][R10.64+0x8], R7 ;  /* 0x000008070a007986 */ /* 0x000fe2000c101904 */
[----:B------:R-:W-:Y:S05]  /*0d70*/  EXIT ;  /* 0x000000000000794d */ /* 0x000fea0003800000 */
.L_x_2:
[----:B------:R-:W-:-:S00]  /*0d80*/  BRA `(.L_x_2) ;  /* 0xfffffffc00fc7947 */ /* 0x000fc0000383ffff */
[----:B------:R-:W-:-:S00]  /*0d90*/  NOP ;  /* 0x0000000000007918 */ /* 0x000fc00000000000 */
        /* <DEDUP_REMOVED lines=14> */
.L_x_11:


//--------------------- .nv.shared.reserved.0     --------------------------
	.section	.nv.shared.reserved.0,"aw",@nobits
	.weak		__nv_reservedSMEM_offset_0_alias
	.size		__nv_reservedSMEM_offset_0_alias, 0, 64
	.other		__nv_reservedSMEM_offset_0_alias,@"STO_CUDA_RESERVED_SHARED STV_DEFAULT"
__nv_reservedSMEM_offset_0_alias:
	.zero		0
	.zero		64


//--------------------- .nv.constant0._Z29compute_stacey_elastic_kernelPfS_iiPiS0_S0_S0_S0_S0_S0_S_S_S_S0_S_S_iS_ --------------------------
	.section	.nv.constant0._Z29compute_stacey_elastic_kernelPfS_iiPiS0_S0_S0_S0_S0_S0_S_S_S_S0_S_S_iS_,"a",@progbits
	.sectionflags	@""
	.align	4
.nv.constant0._Z29compute_stacey_elastic_kernelPfS_iiPiS0_S0_S0_S0_S0_S0_S_S_S_S0_S_S_iS_:
	.zero		1040


//--------------------- SYMBOLS --------------------------

	.type		.nv.reservedSmem.offset0,@object
	.size		.nv.reservedSmem.offset0,0x4
